	.headerflags	@"EF_CUDA_TEXMODE_UNIFIED EF_CUDA_64BIT_ADDRESS EF_CUDA_ACCELERATORS EF_CUDA_SM90 EF_CUDA_VIRTUAL_SM(EF_CUDA_SM90)"
	.elftype	@"ET_EXEC"


//--------------------- .nv.info                  --------------------------
	.section	.nv.info,"",@"SHT_CUDA_INFO"
	.align	4


	//----- nvinfo : EIATTR_REGCOUNT
	.align		4
        /*0000*/ 	.byte	0x04, 0x2f
        /*0002*/ 	.short	(.L_2 - .L_1)
	.align		4
.L_1:
        /*0004*/ 	.word	index@(triton_poi_fused_convolution_elu_26)
        /*0008*/ 	.word	0x00000016


	//----- nvinfo : EIATTR_MIN_STACK_SIZE
	.align		4
.L_2:
        /*000c*/ 	.byte	0x04, 0x12
        /*000e*/ 	.short	(.L_4 - .L_3)
	.align		4
.L_3:
        /*0010*/ 	.word	index@(triton_poi_fused_convolution_elu_26)
        /*0014*/ 	.word	0x00000000


	//----- nvinfo : EIATTR_FRAME_SIZE
	.align		4
.L_4:
        /*0018*/ 	.byte	0x04, 0x11
        /*001a*/ 	.short	(.L_6 - .L_5)
	.align		4
.L_5:
        /*001c*/ 	.word	index@(triton_poi_fused_convolution_elu_26)
        /*0020*/ 	.word	0x00000000


	//----- nvinfo : EIATTR_MIN_STACK_SIZE
	.align		4
.L_6:
        /*0024*/ 	.byte	0x04, 0x12
        /*0026*/ 	.short	(.L_8 - .L_7)
	.align		4
.L_7:
        /*0028*/ 	.word	index@(triton_poi_fused_convolution_elu_26)
        /*002c*/ 	.word	0x00000000
.L_8:


//--------------------- .nv.info.triton_poi_fused_convolution_elu_26 --------------------------
	.section	.nv.info.triton_poi_fused_convolution_elu_26,"",@"SHT_CUDA_INFO"
	.sectionflags	@""
	.align	4


	//----- nvinfo : EIATTR_CUDA_API_VERSION
	.align		4
        /*0000*/ 	.byte	0x04, 0x37
        /*0002*/ 	.short	(.L_10 - .L_9)
.L_9:
        /*0004*/ 	.word	0x0000007c


	//----- nvinfo : EIATTR_KPARAM_INFO
	.align		4
.L_10:
        /*0008*/ 	.byte	0x04, 0x17
        /*000a*/ 	.short	(.L_12 - .L_11)
.L_11:
        /*000c*/ 	.word	0x00000000
        /*0010*/ 	.short	0x0002
        /*0012*/ 	.short	0x0010
        /*0014*/ 	.byte	0x00, 0xf0, 0x11, 0x00


	//----- nvinfo : EIATTR_KPARAM_INFO
	.align		4
.L_12:
        /*0018*/ 	.byte	0x04, 0x17
        /*001a*/ 	.short	(.L_14 - .L_13)
.L_13:
        /*001c*/ 	.word	0x00000000
        /*0020*/ 	.short	0x0001
        /*0022*/ 	.short	0x0008
        /*0024*/ 	.byte	0x00, 0xf4, 0x21, 0x00


	//----- nvinfo : EIATTR_KPARAM_INFO
	.align		4
.L_14:
        /*0028*/ 	.byte	0x04, 0x17
        /*002a*/ 	.short	(.L_16 - .L_15)
.L_15:
        /*002c*/ 	.word	0x00000000
        /*0030*/ 	.short	0x0000
        /*0032*/ 	.short	0x0000
        /*0034*/ 	.byte	0x00, 0xf4, 0x21, 0x00


	//----- nvinfo : EIATTR_SPARSE_MMA_MASK
	.align		4
.L_16:
        /*0038*/ 	.byte	0x03, 0x50
        /*003a*/ 	.short	0x0000


	//----- nvinfo : EIATTR_MAXREG_COUNT
	.align		4
        /*003c*/ 	.byte	0x03, 0x1b
        /*003e*/ 	.short	0x00ff


	//----- nvinfo : EIATTR_EXIT_INSTR_OFFSETS
	.align		4
        /*0040*/ 	.byte	0x04, 0x1c
        /*0042*/ 	.short	(.L_18 - .L_17)


	//   ....[0]....
.L_17:
        /*0044*/ 	.word	0x000004c0


	//----- nvinfo : EIATTR_REQNTID
	.align		4
.L_18:
        /*0048*/ 	.byte	0x04, 0x10
        /*004a*/ 	.short	(.L_20 - .L_19)
.L_19:
        /*004c*/ 	.word	0x00000080
        /*0050*/ 	.word	0x00000001
        /*0054*/ 	.word	0x00000001


	//----- nvinfo : EIATTR_CBANK_PARAM_SIZE
	.align		4
.L_20:
        /*0058*/ 	.byte	0x03, 0x19
        /*005a*/ 	.short	0x0014


	//----- nvinfo : EIATTR_PARAM_CBANK
	.align		4
        /*005c*/ 	.byte	0x04, 0x0a
        /*005e*/ 	.short	(.L_22 - .L_21)
	.align		4
.L_21:
        /*0060*/ 	.word	index@(.nv.constant0.triton_poi_fused_convolution_elu_26)
        /*0064*/ 	.short	0x0210
        /*0066*/ 	.short	0x0014


	//----- nvinfo : EIATTR_SW_WAR
	.align		4
.L_22:
        /*0068*/ 	.byte	0x04, 0x36
        /*006a*/ 	.short	(.L_24 - .L_23)
.L_23:
        /*006c*/ 	.word	0x00000008
.L_24:


//--------------------- .nv.callgraph             --------------------------
	.section	.nv.callgraph,"",@"SHT_CUDA_CALLGRAPH"
	.align	4
	.sectionentsize	8
	.align		4
        /*0000*/ 	.word	0x00000000
	.align		4
        /*0004*/ 	.word	0xffffffff
	.align		4
        /*0008*/ 	.word	0x00000000
	.align		4
        /*000c*/ 	.word	0xfffffffe
	.align		4
        /*0010*/ 	.word	0x00000000
	.align		4
        /*0014*/ 	.word	0xfffffffd
	.align		4
        /*0018*/ 	.word	0x00000000
	.align		4
        /*001c*/ 	.word	0xfffffffc


//--------------------- .nv.constant4             --------------------------
	.section	.nv.constant4,"a",@progbits
	.align	8
	.align		8
.nv.constant4:
        /*0000*/ 	.dword	_$_str


//--------------------- .text.triton_poi_fused_convolution_elu_26 --------------------------
	.section	.text.triton_poi_fused_convolution_elu_26,"ax",@progbits
	.align	128
        .global         triton_poi_fused_convolution_elu_26
        .type           triton_poi_fused_convolution_elu_26,@function
        .size           triton_poi_fused_convolution_elu_26,(.L_x_1 - triton_poi_fused_convolution_elu_26)
        .other          triton_poi_fused_convolution_elu_26,@"STO_CUDA_ENTRY STV_DEFAULT"
triton_poi_fused_convolution_elu_26:
.text.triton_poi_fused_convolution_elu_26:
[----:B------:R-:W-:Y:S01]  /*0000*/  LDC R1, c[0x0][0x28] ;  /* 0x00000a00ff017b82 */ /* 0x000fe20000000800 */
[----:B------:R-:W1:Y:S07]  /*0010*/  S2R R0, SR_TID.X ;  /* 0x0000000000007919 */ /* 0x000e6e0000002100 */
[----:B------:R-:W2:Y:S01]  /*0020*/  LDC.64 R6, c[0x0][0x218] ;  /* 0x00008600ff067b82 */ /* 0x000ea20000000a00 */
[----:B------:R-:W-:Y:S01]  /*0030*/  ULDC.64 UR4, c[0x0][0x208] ;  /* 0x0000820000047ab9 */ /* 0x000fe20000000a00 */
[----:B------:R-:W3:Y:S06]  /*0040*/  S2R R5, SR_CTAID.X ;  /* 0x0000000000057919 */ /* 0x000eec0000002500 */
[----:B------:R-:W4:Y:S01]  /*0050*/  LDC.64 R2, c[0x0][0x210] ;  /* 0x00008400ff027b82 */ /* 0x000f220000000a00 */
[----:B-1----:R-:W-:-:S04]  /*0060*/  SHF.L.U32 R0, R0, 0x1, RZ ;  /* 0x0000000100007819 */ /* 0x002fc800000006ff */
[----:B------:R-:W-:Y:S02]  /*0070*/  LOP3.LUT R0, R0, 0xfe, RZ, 0xc0, !PT ;  /* 0x000000fe00007812 */ /* 0x000fe400078ec0ff */
[----:B---3--:R-:W-:Y:S02]  /*0080*/  SHF.R.S32.HI R4, RZ, 0x17, R5 ;  /* 0x00000017ff047819 */ /* 0x008fe40000011405 */
[----:B------:R-:W-:Y:S02]  /*0090*/  LEA R5, R5, R0, 0x8 ;  /* 0x0000000005057211 */ /* 0x000fe400078e40ff */
[----:B------:R-:W-:-:S03]  /*00a0*/  SGXT R0, R4, 0x1 ;  /* 0x000000010400781a */ /* 0x000fc60000000200 */
[----:B----4-:R-:W-:Y:S01]  /*00b0*/  IMAD.WIDE R2, R5, 0x4, R2 ;  /* 0x0000000405027825 */ /* 0x010fe200078e0202 */
[----:B------:R-:W-:-:S04]  /*00c0*/  LEA.HI R0, R0, R5, RZ, 0x8 ;  /* 0x0000000500007211 */ /* 0x000fc800078f40ff */
[----:B------:R-:W-:-:S04]  /*00d0*/  LOP3.LUT R0, R0, 0xffffff00, RZ, 0xc0, !PT ;  /* 0xffffff0000007812 */ /* 0x000fc800078ec0ff */
[----:B------:R-:W-:Y:S02]  /*00e0*/  IADD3 R9, R5, -R0, RZ ;  /* 0x8000000005097210 */ /* 0x000fe40007ffe0ff */
[----:B------:R-:W3:Y:S03]  /*00f0*/  LDG.E.64 R4, desc[UR4][R2.64] ;  /* 0x0000000402047981 */ /* 0x000ee6000c1e1b00 */
[----:B--2---:R-:W-:-:S06]  /*0100*/  IMAD.WIDE R6, R9, 0x4, R6 ;  /* 0x0000000409067825 */ /* 0x004fcc00078e0206 */
[----:B------:R-:W3:Y:S01]  /*0110*/  LDG.E.EL.64 R6, desc[UR4][R6.64] ;  /* 0x0000000406067981 */ /* 0x000ee2000c2e1b00 */
[----:B------:R-:W-:Y:S01]  /*0120*/  HFMA2.MMA R19, -RZ, RZ, 0.83837890625, -4044 ;  /* 0x3ab5ebe6ff137435 */ /* 0x000fe200000001ff */
[----:B---3--:R-:W-:Y:S01]  /*0130*/  FADD R0, R5, R7 ;  /* 0x0000000705007221 */ /* 0x008fe20000000000 */
[----:B------:R-:W-:-:S03]  /*0140*/  FADD R8, R4, R6 ;  /* 0x0000000604087221 */ /* 0x000fc60000000000 */
[----:B------:R-:W-:Y:S01]  /*0150*/  FMUL R11, R0, 1.4426950216293334961 ;  /* 0x3fb8aa3b000b7820 */ /* 0x000fe20000400000 */
[----:B------:R-:W-:-:S05]  /*0160*/  FMUL R9, R8, 1.4426950216293334961 ;  /* 0x3fb8aa3b08097820 */ /* 0x000fca0000400000 */
[----:B------:R-:W1:Y:S01]  /*0170*/  FRND R11, R11 ;  /* 0x0000000b000b7307 */ /* 0x000e620000201000 */
[----:B------:R-:W-:Y:S01]  /*0180*/  FADD.FTZ R12, |R0|, -RZ ;  /* 0x800000ff000c7221 */ /* 0x000fe20000010200 */
[----:B------:R-:W-:-:S06]  /*0190*/  FADD.FTZ R10, |R8|, -RZ ;  /* 0x800000ff080a7221 */ /* 0x000fcc0000010200 */
[----:B------:R-:W2:Y:S01]  /*01a0*/  FRND R9, R9 ;  /* 0x0000000900097307 */ /* 0x000ea20000201000 */
[----:B------:R-:W-:Y:S02]  /*01b0*/  FSETP.GEU.AND P1, PT, R12, 0.40999999642372131348, PT ;  /* 0x3ed1eb850c00780b */ /* 0x000fe40003f2e000 */
[----:B------:R-:W-:Y:S02]  /*01c0*/  FSETP.GEU.AND P0, PT, R10, 0.40999999642372131348, PT ;  /* 0x3ed1eb850a00780b */ /* 0x000fe40003f0e000 */
[----:B-1----:R-:W-:Y:S02]  /*01d0*/  FSEL R15, R11, RZ, P1 ;  /* 0x000000ff0b0f7208 */ /* 0x002fe40000800000 */
[----:B--2---:R-:W-:-:S03]  /*01e0*/  FSEL R13, R9, RZ, P0 ;  /* 0x000000ff090d7208 */ /* 0x004fc60000000000 */
[C---:B------:R-:W-:Y:S01]  /*01f0*/  FFMA.FTZ R12, -R15.reuse, 0.693145751953125, R0 ;  /* 0x3f3172000f0c7823 */ /* 0x040fe20000010100 */
[----:B------:R-:W-:Y:S01]  /*0200*/  FSETP.NEU.AND P2, PT, R15, 128, PT ;  /* 0x430000000f00780b */ /* 0x000fe20003f4d000 */
[----:B------:R-:W-:Y:S02]  /*0210*/  FFMA.FTZ R10, -R13, 0.693145751953125, R8 ;  /* 0x3f3172000d0a7823 */ /* 0x000fe40000010108 */
[----:B------:R-:W-:Y:S01]  /*0220*/  FFMA.FTZ R16, -R15, 1.428606765330187045e-06, R12 ;  /* 0x35bfbe8e0f107823 */ /* 0x000fe2000001010c */
[C---:B------:R-:W-:Y:S01]  /*0230*/  FSETP.NEU.AND P3, PT, R13.reuse, 128, PT ;  /* 0x430000000d00780b */ /* 0x040fe20003f6d000 */
[----:B------:R-:W-:Y:S01]  /*0240*/  FFMA.FTZ R14, -R13, 1.428606765330187045e-06, R10 ;  /* 0x35bfbe8e0d0e7823 */ /* 0x000fe2000001010a */
[----:B------:R-:W-:Y:S01]  /*0250*/  FSEL R9, R15, 127, P2 ;  /* 0x42fe00000f097808 */ /* 0x000fe20001000000 */
[-C--:B------:R-:W-:Y:S01]  /*0260*/  FFMA.FTZ R17, R16, R19.reuse, 0.0083824126049876213074 ;  /* 0x3c09566310117423 */ /* 0x080fe20000010013 */
[----:B------:R-:W-:Y:S01]  /*0270*/  FSEL R10, R13, 127, P3 ;  /* 0x42fe00000d0a7808 */ /* 0x000fe20001800000 */
[----:B------:R-:W-:Y:S01]  /*0280*/  FFMA.FTZ R15, R14, R19, 0.0083824126049876213074 ;  /* 0x3c0956630e0f7423 */ /* 0x000fe20000010013 */
[----:B------:R-:W1:Y:S01]  /*0290*/  MUFU.EX2 R11, R9 ;  /* 0x00000009000b7308 */ /* 0x000e620000000800 */
[----:B------:R-:W-:-:S02]  /*02a0*/  FFMA.FTZ R17, R16, R17, 0.041667830199003219604 ;  /* 0x3d2aabe310117423 */ /* 0x000fc40000010011 */
[----:B------:R-:W-:Y:S02]  /*02b0*/  FFMA.FTZ R15, R14, R15, 0.041667830199003219604 ;  /* 0x3d2aabe30e0f7423 */ /* 0x000fe4000001000f */
[----:B------:R-:W-:-:S03]  /*02c0*/  FFMA.FTZ R17, R16, R17, 0.16666397452354431152 ;  /* 0x3e2aa9f610117423 */ /* 0x000fc60000010011 */
[----:B------:R-:W2:Y:S01]  /*02d0*/  MUFU.EX2 R12, R10 ;  /* 0x0000000a000c7308 */ /* 0x000ea20000000800 */
[----:B------:R-:W-:Y:S01]  /*02e0*/  FFMA.FTZ R15, R14, R15, 0.16666397452354431152 ;  /* 0x3e2aa9f60e0f7423 */ /* 0x000fe2000001000f */
[----:B------:R-:W-:-:S03]  /*02f0*/  FFMA.FTZ R17, R16, R17, 0.49999994039535522461 ;  /* 0x3efffffe10117423 */ /* 0x000fc60000010011 */
[----:B------:R-:W-:Y:S01]  /*0300*/  FFMA.FTZ R15, R14, R15, 0.49999994039535522461 ;  /* 0x3efffffe0e0f7423 */ /* 0x000fe2000001000f */
[----:B------:R-:W-:-:S03]  /*0310*/  FMUL R17, R16, R17 ;  /* 0x0000001110117220 */ /* 0x000fc60000400000 */
[----:B------:R-:W-:Y:S01]  /*0320*/  FMUL R15, R14, R15 ;  /* 0x0000000f0e0f7220 */ /* 0x000fe20000400000 */
[----:B------:R-:W-:Y:S01]  /*0330*/  FFMA.FTZ R16, R16, R17, R16 ;  /* 0x0000001110107223 */ /* 0x000fe20000010010 */
[C---:B-1----:R-:W-:Y:S02]  /*0340*/  FADD R18, R11.reuse, -1 ;  /* 0xbf8000000b127421 */ /* 0x042fe40000000000 */
[----:B------:R-:W-:Y:S01]  /*0350*/  FFMA.FTZ R15, R14, R15, R14 ;  /* 0x0000000f0e0f7223 */ /* 0x000fe2000001000e */
[----:B--2---:R-:W-:Y:S01]  /*0360*/  FADD R13, R12, -1 ;  /* 0xbf8000000c0d7421 */ /* 0x004fe20000000000 */
[----:B------:R-:W-:Y:S01]  /*0370*/  FFMA.FTZ R11, R11, R16, R18 ;  /* 0x000000100b0b7223 */ /* 0x000fe20000010012 */
[----:B------:R-:W-:Y:S02]  /*0380*/  FSETP.NEU.AND P0, PT, R8, RZ, PT ;  /* 0x000000ff0800720b */ /* 0x000fe40003f0d000 */
[----:B------:R-:W-:Y:S01]  /*0390*/  FFMA.FTZ R12, R12, R15, R13 ;  /* 0x0000000f0c0c7223 */ /* 0x000fe2000001000d */
[----:B------:R-:W-:Y:S01]  /*03a0*/  FSETP.NEU.AND P1, PT, R0, RZ, PT ;  /* 0x000000ff0000720b */ /* 0x000fe20003f2d000 */
[----:B------:R-:W-:Y:S01]  /*03b0*/  @!P2 FADD R11, R11, R11 ;  /* 0x0000000b0b0ba221 */ /* 0x000fe20000000000 */
[----:B------:R-:W-:Y:S01]  /*03c0*/  FSETP.GT.AND P4, PT, R9, 128, PT ;  /* 0x430000000900780b */ /* 0x000fe20003f84000 */
[----:B------:R-:W-:Y:S01]  /*03d0*/  @!P3 FADD R12, R12, R12 ;  /* 0x0000000c0c0cb221 */ /* 0x000fe20000000000 */
[----:B------:R-:W-:-:S02]  /*03e0*/  FSETP.GT.AND P3, PT, R10, 128, PT ;  /* 0x430000000a00780b */ /* 0x000fc40003f64000 */
[----:B------:R-:W-:Y:S02]  /*03f0*/  FSETP.GEU.AND P2, PT, R9, -25, PT ;  /* 0xc1c800000900780b */ /* 0x000fe40003f4e000 */
[----:B------:R-:W-:Y:S02]  /*0400*/  FSEL R11, R11, +INF , !P4 ;  /* 0x7f8000000b0b7808 */ /* 0x000fe40006000000 */
[----:B------:R-:W-:Y:S02]  /*0410*/  FSETP.GEU.AND P4, PT, R10, -25, PT ;  /* 0xc1c800000a00780b */ /* 0x000fe40003f8e000 */
[----:B------:R-:W-:Y:S01]  /*0420*/  FSEL R12, R12, +INF , !P3 ;  /* 0x7f8000000c0c7808 */ /* 0x000fe20005800000 */
[----:B------:R-:W-:Y:S01]  /*0430*/  FADD R9, R8, R8 ;  /* 0x0000000808097221 */ /* 0x000fe20000000000 */
[----:B------:R-:W-:Y:S01]  /*0440*/  FSEL R11, R11, -1, P2 ;  /* 0xbf8000000b0b7808 */ /* 0x000fe20001000000 */
[----:B------:R-:W-:Y:S01]  /*0450*/  @!P1 FADD R11, R0, R0 ;  /* 0x00000000000b9221 */ /* 0x000fe20000000000 */
[----:B------:R-:W-:-:S02]  /*0460*/  @P0 FSEL R9, R12, -1, P4 ;  /* 0xbf8000000c090808 */ /* 0x000fc40002000000 */
[----:B------:R-:W-:Y:S02]  /*0470*/  FSETP.GT.AND P2, PT, R4, -R6, PT ;  /* 0x800000060400720b */ /* 0x000fe40003f44000 */
[----:B------:R-:W-:Y:S02]  /*0480*/  FSETP.GT.AND P0, PT, R5, -R7, PT ;  /* 0x800000070500720b */ /* 0x000fe40003f04000 */
[----:B------:R-:W-:Y:S02]  /*0490*/  FSEL R10, R8, R9, P2 ;  /* 0x00000009080a7208 */ /* 0x000fe40001000000 */
[----:B------:R-:W-:-:S05]  /*04a0*/  FSEL R11, R0, R11, P0 ;  /* 0x0000000b000b7208 */ /* 0x000fca0000000000 */
[----:B------:R-:W-:Y:S01]  /*04b0*/  STG.E.64 desc[UR4][R2.64], R10 ;  /* 0x0000000a02007986 */ /* 0x000fe2000c101b04 */
[----:B------:R-:W-:Y:S05]  /*04c0*/  EXIT ;  /* 0x000000000000794d */ /* 0x000fea0003800000 */
.L_x_0:
[----:B------:R-:W-:-:S00]  /*04d0*/  BRA `(.L_x_0) ;  /* 0xfffffffc00fc7947 */ /* 0x000fc0000383ffff */
[----:B------:R-:W-:-:S00]  /*04e0*/  NOP ;  /* 0x0000000000007918 */ /* 0x000fc00000000000 */
        /* <DEDUP_REMOVED lines=9> */
.L_x_1:


//--------------------- .nv.global.init           --------------------------
	.section	.nv.global.init,"aw",@progbits
.nv.global.init:
	.type		_$_str,@object
	.size		_$_str,(.L_0 - _$_str)
_$_str:
        /*0000*/ 	.byte	0x5f, 0x5f, 0x43, 0x55, 0x44, 0x41, 0x5f, 0x46, 0x54, 0x5a, 0x00
.L_0:


//--------------------- .nv.constant0.triton_poi_fused_convolution_elu_26 --------------------------
	.section	.nv.constant0.triton_poi_fused_convolution_elu_26,"a",@progbits
	.sectionflags	@""
	.align	4
.nv.constant0.triton_poi_fused_convolution_elu_26:
	.zero		548
